//
// Generated by NVIDIA NVVM Compiler
//
// Compiler Build ID: CL-36424714
// Cuda compilation tools, release 13.0, V13.0.88
// Based on NVVM 20.0.0
//

.version 9.0
.target sm_100
.address_size 64

	// .globl	_Z10psorHelperPdPKdS_S1_S1_S1_S1_S1_di
// _ZZ10psorHelperPdPKdS_S1_S1_S1_S1_S1_diE5cache has been demoted

.visible .entry _Z10psorHelperPdPKdS_S1_S1_S1_S1_S1_di(
	.param .u64 .ptr .align 1 _Z10psorHelperPdPKdS_S1_S1_S1_S1_S1_di_param_0,
	.param .u64 .ptr .align 1 _Z10psorHelperPdPKdS_S1_S1_S1_S1_S1_di_param_1,
	.param .u64 .ptr .align 1 _Z10psorHelperPdPKdS_S1_S1_S1_S1_S1_di_param_2,
	.param .u64 .ptr .align 1 _Z10psorHelperPdPKdS_S1_S1_S1_S1_S1_di_param_3,
	.param .u64 .ptr .align 1 _Z10psorHelperPdPKdS_S1_S1_S1_S1_S1_di_param_4,
	.param .u64 .ptr .align 1 _Z10psorHelperPdPKdS_S1_S1_S1_S1_S1_di_param_5,
	.param .u64 .ptr .align 1 _Z10psorHelperPdPKdS_S1_S1_S1_S1_S1_di_param_6,
	.param .u64 .ptr .align 1 _Z10psorHelperPdPKdS_S1_S1_S1_S1_S1_di_param_7,
	.param .f64 _Z10psorHelperPdPKdS_S1_S1_S1_S1_S1_di_param_8,
	.param .u32 _Z10psorHelperPdPKdS_S1_S1_S1_S1_S1_di_param_9
)
{
	.reg .pred 	%p<16>;
	.reg .b32 	%r<28>;
	.reg .b64 	%rd<49>;
	.reg .b64 	%fd<52>;
	// demoted variable
	.shared .align 8 .b8 _ZZ10psorHelperPdPKdS_S1_S1_S1_S1_S1_diE5cache[2048];
	ld.param.u64 	%rd10, [_Z10psorHelperPdPKdS_S1_S1_S1_S1_S1_di_param_0];
	ld.param.u64 	%rd11, [_Z10psorHelperPdPKdS_S1_S1_S1_S1_S1_di_param_3];
	ld.param.u64 	%rd12, [_Z10psorHelperPdPKdS_S1_S1_S1_S1_S1_di_param_4];
	ld.param.u64 	%rd13, [_Z10psorHelperPdPKdS_S1_S1_S1_S1_S1_di_param_6];
	ld.param.u64 	%rd14, [_Z10psorHelperPdPKdS_S1_S1_S1_S1_S1_di_param_7];
	ld.param.u32 	%r12, [_Z10psorHelperPdPKdS_S1_S1_S1_S1_S1_di_param_9];
	cvta.to.global.u64 	%rd1, %rd14;
	cvta.to.global.u64 	%rd2, %rd11;
	cvta.to.global.u64 	%rd3, %rd12;
	cvta.to.global.u64 	%rd4, %rd10;
	cvta.to.global.u64 	%rd5, %rd13;
	mov.u32 	%r1, %ctaid.x;
	mov.u32 	%r27, %ntid.x;
	mov.u32 	%r3, %tid.x;
	mad.lo.s32 	%r26, %r1, %r27, %r3;
	setp.gt.s32 	%p2, %r26, 0;
	add.s32 	%r14, %r12, -1;
	setp.lt.s32 	%p3, %r26, %r14;
	and.pred  	%p1, %p2, %p3;
	not.pred 	%p4, %p1;
	and.b32  	%r15, %r26, 1;
	setp.eq.b32 	%p5, %r15, 1;
	or.pred  	%p6, %p5, %p4;
	@%p6 bra 	$L__BB0_2;
	ld.param.f64 	%fd48, [_Z10psorHelperPdPKdS_S1_S1_S1_S1_S1_di_param_8];
	ld.param.u64 	%rd47, [_Z10psorHelperPdPKdS_S1_S1_S1_S1_S1_di_param_5];
	mul.wide.u32 	%rd15, %r26, 8;
	add.s64 	%rd16, %rd5, %rd15;
	ld.global.f64 	%fd5, [%rd16];
	add.s32 	%r16, %r26, -1;
	mul.wide.u32 	%rd17, %r16, 8;
	add.s64 	%rd18, %rd4, %rd17;
	ld.global.f64 	%fd6, [%rd18];
	cvta.to.global.u64 	%rd19, %rd47;
	add.s64 	%rd20, %rd19, %rd17;
	ld.global.f64 	%fd7, [%rd20];
	add.s32 	%r17, %r26, 1;
	mul.wide.u32 	%rd21, %r17, 8;
	add.s64 	%rd22, %rd4, %rd21;
	ld.global.f64 	%fd8, [%rd22];
	add.s64 	%rd23, %rd3, %rd15;
	ld.global.f64 	%fd9, [%rd23];
	mul.f64 	%fd10, %fd8, %fd9;
	fma.rn.f64 	%fd11, %fd6, %fd7, %fd10;
	sub.f64 	%fd12, %fd5, %fd11;
	add.s64 	%rd24, %rd2, %rd15;
	ld.global.f64 	%fd13, [%rd24];
	div.rn.f64 	%fd14, %fd12, %fd13;
	mov.f64 	%fd15, 0d3FF0000000000000;
	sub.f64 	%fd16, %fd15, %fd48;
	add.s64 	%rd25, %rd4, %rd15;
	ld.global.f64 	%fd17, [%rd25];
	mul.f64 	%fd18, %fd48, %fd14;
	fma.rn.f64 	%fd19, %fd16, %fd17, %fd18;
	add.s64 	%rd26, %rd1, %rd15;
	ld.global.f64 	%fd20, [%rd26];
	max.f64 	%fd21, %fd19, %fd20;
	st.global.f64 	[%rd25], %fd21;
$L__BB0_2:
	bar.sync 	0;
	and.b32  	%r18, %r26, -2147483647;
	setp.ne.s32 	%p7, %r18, 1;
	or.pred  	%p9, %p7, %p4;
	@%p9 bra 	$L__BB0_4;
	ld.param.f64 	%fd49, [_Z10psorHelperPdPKdS_S1_S1_S1_S1_S1_di_param_8];
	ld.param.u64 	%rd48, [_Z10psorHelperPdPKdS_S1_S1_S1_S1_S1_di_param_5];
	mul.wide.u32 	%rd27, %r26, 8;
	add.s64 	%rd28, %rd5, %rd27;
	ld.global.f64 	%fd22, [%rd28];
	add.s32 	%r19, %r26, -1;
	mul.wide.u32 	%rd29, %r19, 8;
	add.s64 	%rd30, %rd4, %rd29;
	ld.global.f64 	%fd23, [%rd30];
	cvta.to.global.u64 	%rd31, %rd48;
	add.s64 	%rd32, %rd31, %rd29;
	ld.global.f64 	%fd24, [%rd32];
	add.s32 	%r20, %r26, 1;
	mul.wide.u32 	%rd33, %r20, 8;
	add.s64 	%rd34, %rd4, %rd33;
	ld.global.f64 	%fd25, [%rd34];
	add.s64 	%rd35, %rd3, %rd27;
	ld.global.f64 	%fd26, [%rd35];
	mul.f64 	%fd27, %fd25, %fd26;
	fma.rn.f64 	%fd28, %fd23, %fd24, %fd27;
	sub.f64 	%fd29, %fd22, %fd28;
	add.s64 	%rd36, %rd2, %rd27;
	ld.global.f64 	%fd30, [%rd36];
	div.rn.f64 	%fd31, %fd29, %fd30;
	mov.f64 	%fd32, 0d3FF0000000000000;
	sub.f64 	%fd33, %fd32, %fd49;
	add.s64 	%rd37, %rd4, %rd27;
	ld.global.f64 	%fd34, [%rd37];
	mul.f64 	%fd35, %fd49, %fd31;
	fma.rn.f64 	%fd36, %fd33, %fd34, %fd35;
	add.s64 	%rd38, %rd1, %rd27;
	ld.global.f64 	%fd37, [%rd38];
	max.f64 	%fd38, %fd36, %fd37;
	st.global.f64 	[%rd37], %fd38;
$L__BB0_4:
	bar.sync 	0;
	setp.ge.s32 	%p10, %r26, %r12;
	mov.f64 	%fd51, 0d0000000000000000;
	@%p10 bra 	$L__BB0_7;
	ld.param.u64 	%rd45, [_Z10psorHelperPdPKdS_S1_S1_S1_S1_S1_di_param_1];
	mov.u32 	%r21, %nctaid.x;
	mul.lo.s32 	%r5, %r27, %r21;
	cvta.to.global.u64 	%rd6, %rd45;
	mov.f64 	%fd51, 0d0000000000000000;
$L__BB0_6:
	mul.wide.s32 	%rd39, %r26, 8;
	add.s64 	%rd40, %rd4, %rd39;
	ld.global.f64 	%fd41, [%rd40];
	add.s64 	%rd41, %rd6, %rd39;
	ld.global.f64 	%fd42, [%rd41];
	sub.f64 	%fd43, %fd41, %fd42;
	fma.rn.f64 	%fd51, %fd43, %fd43, %fd51;
	add.s32 	%r26, %r26, %r5;
	setp.lt.s32 	%p11, %r26, %r12;
	@%p11 bra 	$L__BB0_6;
$L__BB0_7:
	shl.b32 	%r22, %r3, 3;
	mov.u32 	%r23, _ZZ10psorHelperPdPKdS_S1_S1_S1_S1_S1_diE5cache;
	add.s32 	%r8, %r23, %r22;
	st.shared.f64 	[%r8], %fd51;
	bar.sync 	0;
	setp.lt.u32 	%p12, %r27, 2;
	@%p12 bra 	$L__BB0_11;
$L__BB0_8:
	shr.u32 	%r10, %r27, 1;
	setp.ge.u32 	%p13, %r3, %r10;
	@%p13 bra 	$L__BB0_10;
	shl.b32 	%r24, %r10, 3;
	add.s32 	%r25, %r8, %r24;
	ld.shared.f64 	%fd44, [%r25];
	ld.shared.f64 	%fd45, [%r8];
	add.f64 	%fd46, %fd44, %fd45;
	st.shared.f64 	[%r8], %fd46;
$L__BB0_10:
	bar.sync 	0;
	setp.gt.u32 	%p14, %r27, 3;
	mov.u32 	%r27, %r10;
	@%p14 bra 	$L__BB0_8;
$L__BB0_11:
	setp.ne.s32 	%p15, %r3, 0;
	@%p15 bra 	$L__BB0_13;
	ld.param.u64 	%rd46, [_Z10psorHelperPdPKdS_S1_S1_S1_S1_S1_di_param_2];
	ld.shared.f64 	%fd47, [_ZZ10psorHelperPdPKdS_S1_S1_S1_S1_S1_diE5cache];
	cvta.to.global.u64 	%rd42, %rd46;
	mul.wide.u32 	%rd43, %r1, 8;
	add.s64 	%rd44, %rd42, %rd43;
	st.global.f64 	[%rd44], %fd47;
$L__BB0_13:
	ret;

}


// ===== COMPILED SASS (sm_100) =====

	.target	sm_100

	.elftype	@"ET_EXEC"


//--------------------- .note.nv.tkinfo           --------------------------
	.section	.note.nv.tkinfo,"",@"SHT_NOTE"
	.sectionflags	@"SHF_NOTE_NV_TKINFO"
	.tkinfo
        /*0018*/ 	.word	0x00000002
        /*0030*/ 	.string	""
        /*0030*/ 	.string	"ptxas"
        /*0030*/ 	.string	"Cuda compilation tools, release 13.0, V13.0.88"
        /*0030*/ 	.string	"Build cuda_13.0.r13.0/compiler.36424714_0"
        /*0030*/ 	.string	"-arch sm_100 -m 64 "



//--------------------- .note.nv.cuinfo           --------------------------
	.section	.note.nv.cuinfo,"",@"SHT_NOTE"
	.sectionflags	@"SHF_NOTE_NV_CUINFO"
        /*0018*/ 	.short	0x0002
        /*001a*/ 	.short	0x0064
        /*001c*/ 	.short	0x0082
	.zero		2


//--------------------- .nv.info                  --------------------------
	.section	.nv.info,"",@"SHT_CUDA_INFO"
	.align	4


	//----- nvinfo : EIATTR_REGCOUNT
	.align		4
        /*0000*/ 	.byte	0x04, 0x2f
        /*0002*/ 	.short	(.L_1 - .L_0)
	.align		4
.L_0:
        /*0004*/ 	.word	index@(_Z10psorHelperPdPKdS_S1_S1_S1_S1_S1_di)
        /*0008*/ 	.word	0x0000001c


	//----- nvinfo : EIATTR_FRAME_SIZE
	.align		4
.L_1:
        /*000c*/ 	.byte	0x04, 0x11
        /*000e*/ 	.short	(.L_3 - .L_2)
	.align		4
.L_2:
        /*0010*/ 	.word	index@($__internal_0_$__cuda_sm20_div_rn_f64_full)
        /*0014*/ 	.word	0x00000000


	//----- nvinfo : EIATTR_FRAME_SIZE
	.align		4
.L_3:
        /*0018*/ 	.byte	0x04, 0x11
        /*001a*/ 	.short	(.L_5 - .L_4)
	.align		4
.L_4:
        /*001c*/ 	.word	index@(_Z10psorHelperPdPKdS_S1_S1_S1_S1_S1_di)
        /*0020*/ 	.word	0x00000000


	//----- nvinfo : EIATTR_MIN_STACK_SIZE
	.align		4
.L_5:
        /*0024*/ 	.byte	0x04, 0x12
        /*0026*/ 	.short	(.L_7 - .L_6)
	.align		4
.L_6:
        /*0028*/ 	.word	index@(_Z10psorHelperPdPKdS_S1_S1_S1_S1_S1_di)
        /*002c*/ 	.word	0x00000000
.L_7:


//--------------------- .nv.compat                --------------------------
	.section	.nv.compat,"",@"SHT_CUDA_COMPAT_INFO"
	.align	4
        /*0000*/ 	.byte	0x02, 0x09, 0x00, 0x00, 0x02, 0x02, 0x01, 0x00, 0x02, 0x05, 0x05, 0x00, 0x03, 0x07, 0x01, 0x01
        /*0010*/ 	.byte	0x02, 0x03, 0x00, 0x00, 0x02, 0x06, 0x01, 0x00, 0x04, 0x0b, 0x08, 0x00, 0x01, 0x00, 0x00, 0x00
        /*0020*/ 	.byte	0x00, 0x00, 0x00, 0x00


//--------------------- .nv.info._Z10psorHelperPdPKdS_S1_S1_S1_S1_S1_di --------------------------
	.section	.nv.info._Z10psorHelperPdPKdS_S1_S1_S1_S1_S1_di,"",@"SHT_CUDA_INFO"
	.sectionflags	@""
	.align	4


	//----- nvinfo : EIATTR_CUDA_API_VERSION
	.align		4
        /*0000*/ 	.byte	0x04, 0x37
        /*0002*/ 	.short	(.L_9 - .L_8)
.L_8:
        /*0004*/ 	.word	0x00000082


	//----- nvinfo : EIATTR_KPARAM_INFO
	.align		4
.L_9:
        /*0008*/ 	.byte	0x04, 0x17
        /*000a*/ 	.short	(.L_11 - .L_10)
.L_10:
        /*000c*/ 	.word	0x00000000
        /*0010*/ 	.short	0x0009
        /*0012*/ 	.short	0x0048
        /*0014*/ 	.byte	0x00, 0xf0, 0x11, 0x00


	//----- nvinfo : EIATTR_KPARAM_INFO
	.align		4
.L_11:
        /*0018*/ 	.byte	0x04, 0x17
        /*001a*/ 	.short	(.L_13 - .L_12)
.L_12:
        /*001c*/ 	.word	0x00000000
        /*0020*/ 	.short	0x0008
        /*0022*/ 	.short	0x0040
        /*0024*/ 	.byte	0x00, 0xf0, 0x21, 0x00


	//----- nvinfo : EIATTR_KPARAM_INFO
	.align		4
.L_13:
        /*0028*/ 	.byte	0x04, 0x17
        /*002a*/ 	.short	(.L_15 - .L_14)
.L_14:
        /*002c*/ 	.word	0x00000000
        /*0030*/ 	.short	0x0007
        /*0032*/ 	.short	0x0038
        /*0034*/ 	.byte	0x00, 0xf5, 0x21, 0x00


	//----- nvinfo : EIATTR_KPARAM_INFO
	.align		4
.L_15:
        /*0038*/ 	.byte	0x04, 0x17
        /*003a*/ 	.short	(.L_17 - .L_16)
.L_16:
        /*003c*/ 	.word	0x00000000
        /*0040*/ 	.short	0x0006
        /*0042*/ 	.short	0x0030
        /*0044*/ 	.byte	0x00, 0xf5, 0x21, 0x00


	//----- nvinfo : EIATTR_KPARAM_INFO
	.align		4
.L_17:
        /*0048*/ 	.byte	0x04, 0x17
        /*004a*/ 	.short	(.L_19 - .L_18)
.L_18:
        /*004c*/ 	.word	0x00000000
        /*0050*/ 	.short	0x0005
        /*0052*/ 	.short	0x0028
        /*0054*/ 	.byte	0x00, 0xf5, 0x21, 0x00


	//----- nvinfo : EIATTR_KPARAM_INFO
	.align		4
.L_19:
        /*0058*/ 	.byte	0x04, 0x17
        /*005a*/ 	.short	(.L_21 - .L_20)
.L_20:
        /*005c*/ 	.word	0x00000000
        /*0060*/ 	.short	0x0004
        /*0062*/ 	.short	0x0020
        /*0064*/ 	.byte	0x00, 0xf5, 0x21, 0x00


	//----- nvinfo : EIATTR_KPARAM_INFO
	.align		4
.L_21:
        /*0068*/ 	.byte	0x04, 0x17
        /*006a*/ 	.short	(.L_23 - .L_22)
.L_22:
        /*006c*/ 	.word	0x00000000
        /*0070*/ 	.short	0x0003
        /*0072*/ 	.short	0x0018
        /*0074*/ 	.byte	0x00, 0xf5, 0x21, 0x00


	//----- nvinfo : EIATTR_KPARAM_INFO
	.align		4
.L_23:
        /*0078*/ 	.byte	0x04, 0x17
        /*007a*/ 	.short	(.L_25 - .L_24)
.L_24:
        /*007c*/ 	.word	0x00000000
        /*0080*/ 	.short	0x0002
        /*0082*/ 	.short	0x0010
        /*0084*/ 	.byte	0x00, 0xf5, 0x21, 0x00


	//----- nvinfo : EIATTR_KPARAM_INFO
	.align		4
.L_25:
        /*0088*/ 	.byte	0x04, 0x17
        /*008a*/ 	.short	(.L_27 - .L_26)
.L_26:
        /*008c*/ 	.word	0x00000000
        /*0090*/ 	.short	0x0001
        /*0092*/ 	.short	0x0008
        /*0094*/ 	.byte	0x00, 0xf5, 0x21, 0x00


	//----- nvinfo : EIATTR_KPARAM_INFO
	.align		4
.L_27:
        /*0098*/ 	.byte	0x04, 0x17
        /*009a*/ 	.short	(.L_29 - .L_28)
.L_28:
        /*009c*/ 	.word	0x00000000
        /*00a0*/ 	.short	0x0000
        /*00a2*/ 	.short	0x0000
        /*00a4*/ 	.byte	0x00, 0xf5, 0x21, 0x00


	//----- nvinfo : EIATTR_SPARSE_MMA_MASK
	.align		4
.L_29:
        /*00a8*/ 	.byte	0x03, 0x50
        /*00aa*/ 	.short	0x0000


	//----- nvinfo : EIATTR_MAXREG_COUNT
	.align		4
        /*00ac*/ 	.byte	0x03, 0x1b
        /*00ae*/ 	.short	0x00ff


	//----- nvinfo : EIATTR_NUM_BARRIERS
	.align		4
        /*00b0*/ 	.byte	0x02, 0x4c
        /*00b2*/ 	.byte	0x01
	.zero		1


	//----- nvinfo : EIATTR_MERCURY_ISA_VERSION
	.align		4
        /*00b4*/ 	.byte	0x03, 0x5f
        /*00b6*/ 	.short	0x0101


	//----- nvinfo : EIATTR_VRC_CTA_INIT_COUNT
	.align		4
        /*00b8*/ 	.byte	0x02, 0x4a
	.zero		1
	.zero		1


	//----- nvinfo : EIATTR_EXIT_INSTR_OFFSETS
	.align		4
        /*00bc*/ 	.byte	0x04, 0x1c
        /*00be*/ 	.short	(.L_31 - .L_30)


	//   ....[0]....
.L_30:
        /*00c0*/ 	.word	0x00000b70


	//   ....[1]....
        /*00c4*/ 	.word	0x00000bf0


	//----- nvinfo : EIATTR_CRS_STACK_SIZE
	.align		4
.L_31:
        /*00c8*/ 	.byte	0x04, 0x1e
        /*00ca*/ 	.short	(.L_33 - .L_32)
.L_32:
        /*00cc*/ 	.word	0x00000000


	//----- nvinfo : EIATTR_CBANK_PARAM_SIZE
	.align		4
.L_33:
        /*00d0*/ 	.byte	0x03, 0x19
        /*00d2*/ 	.short	0x004c


	//----- nvinfo : EIATTR_PARAM_CBANK
	.align		4
        /*00d4*/ 	.byte	0x04, 0x0a
        /*00d6*/ 	.short	(.L_35 - .L_34)
	.align		4
.L_34:
        /*00d8*/ 	.word	index@(.nv.constant0._Z10psorHelperPdPKdS_S1_S1_S1_S1_S1_di)
        /*00dc*/ 	.short	0x0380
        /*00de*/ 	.short	0x004c


	//----- nvinfo : EIATTR_SW_WAR
	.align		4
.L_35:
        /*00e0*/ 	.byte	0x04, 0x36
        /*00e2*/ 	.short	(.L_37 - .L_36)
.L_36:
        /*00e4*/ 	.word	0x00000008
.L_37:


//--------------------- .nv.callgraph             --------------------------
	.section	.nv.callgraph,"",@"SHT_CUDA_CALLGRAPH"
	.align	4
	.sectionentsize	8
	.align		4
        /*0000*/ 	.word	0x00000000
	.align		4
        /*0004*/ 	.word	0xffffffff
	.align		4
        /*0008*/ 	.word	0x00000000
	.align		4
        /*000c*/ 	.word	0xfffffffe
	.align		4
        /*0010*/ 	.word	0x00000000
	.align		4
        /*0014*/ 	.word	0xfffffffd
	.align		4
        /*0018*/ 	.word	0x00000000
	.align		4
        /*001c*/ 	.word	0xfffffffc


//--------------------- .text._Z10psorHelperPdPKdS_S1_S1_S1_S1_S1_di --------------------------
	.section	.text._Z10psorHelperPdPKdS_S1_S1_S1_S1_S1_di,"ax",@progbits
	.align	128
        .global         _Z10psorHelperPdPKdS_S1_S1_S1_S1_S1_di
        .type           _Z10psorHelperPdPKdS_S1_S1_S1_S1_S1_di,@function
        .size           _Z10psorHelperPdPKdS_S1_S1_S1_S1_S1_di,(.L_x_19 - _Z10psorHelperPdPKdS_S1_S1_S1_S1_S1_di)
        .other          _Z10psorHelperPdPKdS_S1_S1_S1_S1_S1_di,@"STO_CUDA_ENTRY STV_DEFAULT"
_Z10psorHelperPdPKdS_S1_S1_S1_S1_S1_di:
.text._Z10psorHelperPdPKdS_S1_S1_S1_S1_S1_di:
[----:B------:R-:W-:Y:S01]  /*0000*/  LDC R1, c[0x0][0x37c] ;  /* 0x0000df00ff017b82 */ /* 0x000fe20000000800 */
[----:B------:R-:W0:Y:S01]  /*0010*/  S2R R0, SR_CTAID.X ;  /* 0x0000000000007919 */ /* 0x000e220000002500 */
[----:B------:R-:W1:Y:S01]  /*0020*/  LDCU UR4, c[0x0][0x3c8] ;  /* 0x00007900ff0477ac */ /* 0x000e620008000800 */
[----:B------:R-:W-:Y:S01]  /*0030*/  BSSY.RECONVERGENT B0, `(.L_x_0) ;  /* 0x0000048000007945 */ /* 0x000fe20003800200 */
[----:B------:R-:W0:Y:S01]  /*0040*/  S2R R11, SR_TID.X ;  /* 0x00000000000b7919 */ /* 0x000e220000002100 */
[----:B------:R-:W2:Y:S01]  /*0050*/  LDCU UR5, c[0x0][0x360] ;  /* 0x00006c00ff0577ac */ /* 0x000ea20008000800 */
[----:B------:R-:W3:Y:S01]  /*0060*/  LDCU.64 UR6, c[0x0][0x358] ;  /* 0x00006b00ff0677ac */ /* 0x000ee20008000a00 */
[----:B-1----:R-:W-:Y:S01]  /*0070*/  UIADD3 UR4, UPT, UPT, UR4, -0x1, URZ ;  /* 0xffffffff04047890 */ /* 0x002fe2000fffe0ff */
[----:B--2---:R-:W-:Y:S02]  /*0080*/  IMAD.U32 R12, RZ, RZ, UR5 ;  /* 0x00000005ff0c7e24 */ /* 0x004fe4000f8e00ff */
[----:B0-----:R-:W-:-:S05]  /*0090*/  IMAD R10, R0, UR5, R11 ;  /* 0x00000005000a7c24 */ /* 0x001fca000f8e020b */
[C---:B------:R-:W-:Y:S02]  /*00a0*/  ISETP.GE.AND P0, PT, R10.reuse, UR4, PT ;  /* 0x000000040a007c0c */ /* 0x040fe4000bf06270 */
[C---:B------:R-:W-:Y:S02]  /*00b0*/  LOP3.LUT R2, R10.reuse, 0x1, RZ, 0xc0, !PT ;  /* 0x000000010a027812 */ /* 0x040fe400078ec0ff */
[----:B------:R-:W-:-:S04]  /*00c0*/  ISETP.GT.AND P0, PT, R10, RZ, !P0 ;  /* 0x000000ff0a00720c */ /* 0x000fc80004704270 */
[----:B------:R-:W-:-:S13]  /*00d0*/  ISETP.EQ.U32.OR P1, PT, R2, 0x1, !P0 ;  /* 0x000000010200780c */ /* 0x000fda0004722470 */
[----:B---3--:R-:W-:Y:S05]  /*00e0*/  @P1 BRA `(.L_x_1) ;  /* 0x0000000000f01947 */ /* 0x008fea0003800000 */
[----:B------:R-:W0:Y:S08]  /*00f0*/  LDC.64 R4, c[0x0][0x398] ;  /* 0x0000e600ff047b82 */ /* 0x000e300000000a00 */
[----:B------:R-:W1:Y:S08]  /*0100*/  LDC.64 R16, c[0x0][0x380] ;  /* 0x0000e000ff107b82 */ /* 0x000e700000000a00 */
[----:B------:R-:W2:Y:S01]  /*0110*/  LDC.64 R6, c[0x0][0x3a0] ;  /* 0x0000e800ff067b82 */ /* 0x000ea20000000a00 */
[----:B0-----:R-:W-:-:S07]  /*0120*/  IMAD.WIDE.U32 R4, R10, 0x8, R4 ;  /* 0x000000080a047825 */ /* 0x001fce00078e0004 */
[----:B------:R-:W0:Y:S01]  /*0130*/  LDC.64 R14, c[0x0][0x3a8] ;  /* 0x0000ea00ff0e7b82 */ /* 0x000e220000000a00 */
[----:B------:R-:W3:Y:S01]  /*0140*/  LDG.E.64 R4, desc[UR6][R4.64] ;  /* 0x0000000604047981 */ /* 0x000ee2000c1e1b00 */
[----:B------:R-:W-:-:S06]  /*0150*/  VIADD R3, R10, 0x1 ;  /* 0x000000010a037836 */ /* 0x000fcc0000000000 */
[----:B------:R-:W4:Y:S01]  /*0160*/  LDC.64 R8, c[0x0][0x3b0] ;  /* 0x0000ec00ff087b82 */ /* 0x000f220000000a00 */
[----:B------:R-:W-:Y:S02]  /*0170*/  VIADD R13, R10, 0xffffffff ;  /* 0xffffffff0a0d7836 */ /* 0x000fe40000000000 */
[----:B-1----:R-:W-:-:S04]  /*0180*/  IMAD.WIDE.U32 R2, R3, 0x8, R16 ;  /* 0x0000000803027825 */ /* 0x002fc800078e0010 */
[C---:B--2---:R-:W-:Y:S02]  /*0190*/  IMAD.WIDE.U32 R6, R10.reuse, 0x8, R6 ;  /* 0x000000080a067825 */ /* 0x044fe400078e0006 */
[----:B------:R-:W2:Y:S02]  /*01a0*/  LDG.E.64 R2, desc[UR6][R2.64] ;  /* 0x0000000602027981 */ /* 0x000ea4000c1e1b00 */
[C---:B------:R-:W-:Y:S02]  /*01b0*/  IMAD.WIDE.U32 R18, R13.reuse, 0x8, R16 ;  /* 0x000000080d127825 */ /* 0x040fe400078e0010 */
[----:B------:R-:W2:Y:S02]  /*01c0*/  LDG.E.64 R6, desc[UR6][R6.64] ;  /* 0x0000000606067981 */ /* 0x000ea4000c1e1b00 */
[----:B0-----:R-:W-:Y:S02]  /*01d0*/  IMAD.WIDE.U32 R16, R13, 0x8, R14 ;  /* 0x000000080d107825 */ /* 0x001fe400078e000e */
[----:B------:R-:W5:Y:S04]  /*01e0*/  LDG.E.64 R14, desc[UR6][R18.64] ;  /* 0x00000006120e7981 */ /* 0x000f68000c1e1b00 */
[----:B------:R-:W5:Y:S01]  /*01f0*/  LDG.E.64 R16, desc[UR6][R16.64] ;  /* 0x0000000610107981 */ /* 0x000f62000c1e1b00 */
[----:B----4-:R-:W-:-:S06]  /*0200*/  IMAD.WIDE.U32 R8, R10, 0x8, R8 ;  /* 0x000000080a087825 */ /* 0x010fcc00078e0008 */
[----:B------:R-:W4:Y:S01]  /*0210*/  LDG.E.64 R8, desc[UR6][R8.64] ;  /* 0x0000000608087981 */ /* 0x000f22000c1e1b00 */
[----:B------:R-:W-:Y:S01]  /*0220*/  IMAD.MOV.U32 R20, RZ, RZ, 0x1 ;  /* 0x00000001ff147424 */ /* 0x000fe200078e00ff */
[----:B------:R-:W-:Y:S01]  /*0230*/  BSSY.RECONVERGENT B1, `(.L_x_2) ;  /* 0x0000014000017945 */ /* 0x000fe20003800200 */
[----:B---3--:R-:W0:Y:S01]  /*0240*/  MUFU.RCP64H R21, R5 ;  /* 0x0000000500157308 */ /* 0x008e220000001800 */
[----:B--2---:R-:W-:-:S03]  /*0250*/  DMUL R2, R2, R6 ;  /* 0x0000000602027228 */ /* 0x004fc60000000000 */
[----:B0-----:R-:W-:-:S05]  /*0260*/  DFMA R22, -R4, R20, 1 ;  /* 0x3ff000000416742b */ /* 0x001fca0000000114 */
[----:B-----5:R-:W-:-:S03]  /*0270*/  DFMA R2, R14, R16, R2 ;  /* 0x000000100e02722b */ /* 0x020fc60000000002 */
[----:B------:R-:W-:-:S05]  /*0280*/  DFMA R22, R22, R22, R22 ;  /* 0x000000161616722b */ /* 0x000fca0000000016 */
[----:B----4-:R-:W-:-:S03]  /*0290*/  DADD R14, R8, -R2 ;  /* 0x00000000080e7229 */ /* 0x010fc60000000802 */
[----:B------:R-:W-:-:S08]  /*02a0*/  DFMA R22, R20, R22, R20 ;  /* 0x000000161416722b */ /* 0x000fd00000000014 */
[----:B------:R-:W-:Y:S01]  /*02b0*/  DFMA R6, -R4, R22, 1 ;  /* 0x3ff000000406742b */ /* 0x000fe20000000116 */
[----:B------:R-:W-:-:S07]  /*02c0*/  FSETP.GEU.AND P2, PT, |R15|, 6.5827683646048100446e-37, PT ;  /* 0x036000000f00780b */ /* 0x000fce0003f4e200 */
[----:B------:R-:W-:-:S08]  /*02d0*/  DFMA R6, R22, R6, R22 ;  /* 0x000000061606722b */ /* 0x000fd00000000016 */
[----:B------:R-:W-:-:S08]  /*02e0*/  DMUL R2, R14, R6 ;  /* 0x000000060e027228 */ /* 0x000fd00000000000 */
[----:B------:R-:W-:-:S08]  /*02f0*/  DFMA R8, -R4, R2, R14 ;  /* 0x000000020408722b */ /* 0x000fd0000000010e */
[----:B------:R-:W-:-:S10]  /*0300*/  DFMA R2, R6, R8, R2 ;  /* 0x000000080602722b */ /* 0x000fd40000000002 */
[----:B------:R-:W-:-:S05]  /*0310*/  FFMA R6, RZ, R5, R3 ;  /* 0x00000005ff067223 */ /* 0x000fca0000000003 */
[----:B------:R-:W-:-:S13]  /*0320*/  FSETP.GT.AND P1, PT, |R6|, 1.469367938527859385e-39, PT ;  /* 0x001000000600780b */ /* 0x000fda0003f24200 */
[----:B------:R-:W-:Y:S05]  /*0330*/  @P1 BRA P2, `(.L_x_3) ;  /* 0x00000000000c1947 */ /* 0x000fea0001000000 */
[----:B------:R-:W-:Y:S01]  /*0340*/  IMAD.MOV.U32 R3, RZ, RZ, R15 ;  /* 0x000000ffff037224 */ /* 0x000fe200078e000f */
[----:B------:R-:W-:-:S07]  /*0350*/  MOV R22, 0x370 ;  /* 0x0000037000167802 */ /* 0x000fce0000000f00 */
[----:B------:R-:W-:Y:S05]  /*0360*/  CALL.REL.NOINC `($__internal_0_$__cuda_sm20_div_rn_f64_full) ;  /* 0x0000000800247944 */ /* 0x000fea0003c00000 */
.L_x_3:
[----:B------:R-:W-:Y:S05]  /*0370*/  BSYNC.RECONVERGENT B1 ;  /* 0x0000000000017941 */ /* 0x000fea0003800200 */
.L_x_2:
[----:B------:R-:W0:Y:S08]  /*0380*/  LDC.64 R4, c[0x0][0x380] ;  /* 0x0000e000ff047b82 */ /* 0x000e300000000a00 */
[----:B------:R-:W1:Y:S08]  /*0390*/  LDC.64 R6, c[0x0][0x3b8] ;  /* 0x0000ee00ff067b82 */ /* 0x000e700000000a00 */
[----:B------:R-:W2:Y:S01]  /*03a0*/  LDC.64 R16, c[0x0][0x3c0] ;  /* 0x0000f000ff107b82 */ /* 0x000ea20000000a00 */
[----:B0-----:R-:W-:-:S05]  /*03b0*/  IMAD.WIDE.U32 R4, R10, 0x8, R4 ;  /* 0x000000080a047825 */ /* 0x001fca00078e0004 */
[----:B------:R-:W3:Y:S01]  /*03c0*/  LDG.E.64 R8, desc[UR6][R4.64] ;  /* 0x0000000604087981 */ /* 0x000ee2000c1e1b00 */
[----:B-1----:R-:W-:-:S06]  /*03d0*/  IMAD.WIDE.U32 R6, R10, 0x8, R6 ;  /* 0x000000080a067825 */ /* 0x002fcc00078e0006 */
[----:B------:R-:W4:Y:S01]  /*03e0*/  LDG.E.64 R6, desc[UR6][R6.64] ;  /* 0x0000000606067981 */ /* 0x000f22000c1e1b00 */
[----:B--2---:R-:W-:Y:S02]  /*03f0*/  DMUL R14, R2, R16 ;  /* 0x00000010020e7228 */ /* 0x004fe40000000000 */
[----:B------:R-:W-:-:S08]  /*0400*/  DADD R2, -R16, 1 ;  /* 0x3ff0000010027429 */ /* 0x000fd00000000100 */
[----:B---3--:R-:W-:-:S08]  /*0410*/  DFMA R2, R2, R8, R14 ;  /* 0x000000080202722b */ /* 0x008fd0000000000e */
[----:B----4-:R-:W-:Y:S01]  /*0420*/  DSETP.MAX.AND P1, P2, R2, R6, PT ;  /* 0x000000060200722a */ /* 0x010fe20003a2f000 */
[----:B------:R-:W-:Y:S02]  /*0430*/  IMAD.MOV.U32 R13, RZ, RZ, R7 ;  /* 0x000000ffff0d7224 */ /* 0x000fe400078e0007 */
[----:B------:R-:W-:Y:S02]  /*0440*/  IMAD.MOV.U32 R8, RZ, RZ, R3 ;  /* 0x000000ffff087224 */ /* 0x000fe400078e0003 */
[----:B------:R-:W-:-:S03]  /*0450*/  IMAD.MOV.U32 R9, RZ, RZ, R6 ;  /* 0x000000ffff097224 */ /* 0x000fc600078e0006 */
[----:B------:R-:W-:Y:S02]  /*0460*/  FSEL R15, R8, R13, P1 ;  /* 0x0000000d080f7208 */ /* 0x000fe40000800000 */
[----:B------:R-:W-:-:S04]  /*0470*/  SEL R2, R2, R9, P1 ;  /* 0x0000000902027207 */ /* 0x000fc80000800000 */
[----:B------:R-:W-:-:S05]  /*0480*/  @P2 LOP3.LUT R15, R13, 0x80000, RZ, 0xfc, !PT ;  /* 0x000800000d0f2812 */ /* 0x000fca00078efcff */
[----:B------:R-:W-:-:S05]  /*0490*/  IMAD.MOV.U32 R3, RZ, RZ, R15 ;  /* 0x000000ffff037224 */ /* 0x000fca00078e000f */
[----:B------:R0:W-:Y:S02]  /*04a0*/  STG.E.64 desc[UR6][R4.64], R2 ;  /* 0x0000000204007986 */ /* 0x0001e4000c101b06 */
.L_x_1:
[----:B------:R-:W-:Y:S05]  /*04b0*/  BSYNC.RECONVERGENT B0 ;  /* 0x0000000000007941 */ /* 0x000fea0003800200 */
.L_x_0:
[----:B0-----:R-:W-:Y:S01]  /*04c0*/  LOP3.LUT R2, R10, 0x80000001, RZ, 0xc0, !PT ;  /* 0x800000010a027812 */ /* 0x001fe200078ec0ff */
[----:B------:R-:W-:Y:S03]  /*04d0*/  BAR.SYNC.DEFER_BLOCKING 0x0 ;  /* 0x0000000000007b1d */ /* 0x000fe60000010000 */
[----:B------:R-:W-:-:S03]  /*04e0*/  ISETP.NE.OR P0, PT, R2, 0x1, !P0 ;  /* 0x000000010200780c */ /* 0x000fc60004705670 */
[----:B------:R-:W-:Y:S10]  /*04f0*/  BSSY.RECONVERGENT B0, `(.L_x_4) ;  /* 0x000003e000007945 */ /* 0x000ff40003800200 */
[----:B------:R-:W-:Y:S05]  /*0500*/  @P0 BRA `(.L_x_5) ;  /* 0x0000000000f00947 */ /* 0x000fea0003800000 */
        /* <DEDUP_REMOVED lines=10> */
[C---:B------:R-:W-:Y:S02]  /*05b0*/  IMAD.WIDE.U32 R22, R13.reuse, 0x8, R16 ;  /* 0x000000080d167825 */ /* 0x040fe400078e0010 */
[----:B------:R-:W5:Y:S02]  /*05c0*/  LDG.E.64 R6, desc[UR6][R6.64] ;  /* 0x0000000606067981 */ /* 0x000f64000c1e1b00 */
[----:B--2---:R-:W-:Y:S02]  /*05d0*/  IMAD.WIDE.U32 R16, R13, 0x8, R14 ;  /* 0x000000080d107825 */ /* 0x004fe400078e000e */
[----:B------:R-:W2:Y:S04]  /*05e0*/  LDG.E.64 R14, desc[UR6][R22.64] ;  /* 0x00000006160e7981 */ /* 0x000ea8000c1e1b00 */
[----:B------:R-:W2:Y:S01]  /*05f0*/  LDG.E.64 R16, desc[UR6][R16.64] ;  /* 0x0000000610107981 */ /* 0x000ea2000c1e1b00 */
[----:B----4-:R-:W-:-:S06]  /*0600*/  IMAD.WIDE.U32 R2, R10, 0x8, R2 ;  /* 0x000000080a027825 */ /* 0x010fcc00078e0002 */
[----:B------:R-:W5:Y:S01]  /*0610*/  LDG.E.64 R2, desc[UR6][R2.64] ;  /* 0x0000000602027981 */ /* 0x000f62000c1e1b00 */
[----:B0-----:R-:W-:-:S06]  /*0620*/  IMAD.WIDE.U32 R8, R10, 0x8, R8 ;  /* 0x000000080a087825 */ /* 0x001fcc00078e0008 */
[----:B------:R-:W4:Y:S01]  /*0630*/  LDG.E.64 R8, desc[UR6][R8.64] ;  /* 0x0000000608087981 */ /* 0x000f22000c1e1b00 */
[----:B------:R-:W-:Y:S01]  /*0640*/  IMAD.MOV.U32 R18, RZ, RZ, 0x1 ;  /* 0x00000001ff127424 */ /* 0x000fe200078e00ff */
[----:B------:R-:W-:Y:S01]  /*0650*/  BSSY.RECONVERGENT B1, `(.L_x_6) ;  /* 0x0000014000017945 */ /* 0x000fe20003800200 */
[----:B---3--:R-:W0:Y:S04]  /*0660*/  MUFU.RCP64H R19, R5 ;  /* 0x0000000500137308 */ /* 0x008e280000001800 */
[----:B0-----:R-:W-:-:S08]  /*0670*/  DFMA R20, -R4, R18, 1 ;  /* 0x3ff000000414742b */ /* 0x001fd00000000112 */
[----:B------:R-:W-:Y:S02]  /*0680*/  DFMA R20, R20, R20, R20 ;  /* 0x000000141414722b */ /* 0x000fe40000000014 */
[----:B-----5:R-:W-:-:S06]  /*0690*/  DMUL R2, R6, R2 ;  /* 0x0000000206027228 */ /* 0x020fcc0000000000 */
[----:B------:R-:W-:Y:S02]  /*06a0*/  DFMA R20, R18, R20, R18 ;  /* 0x000000141214722b */ /* 0x000fe40000000012 */
[----:B--2---:R-:W-:-:S06]  /*06b0*/  DFMA R2, R14, R16, R2 ;  /* 0x000000100e02722b */ /* 0x004fcc0000000002 */
[----:B------:R-:W-:Y:S02]  /*06c0*/  DFMA R6, -R4, R20, 1 ;  /* 0x3ff000000406742b */ /* 0x000fe40000000114 */
[----:B----4-:R-:W-:-:S06]  /*06d0*/  DADD R14, R8, -R2 ;  /* 0x00000000080e7229 */ /* 0x010fcc0000000802 */
[----:B------:R-:W-:-:S08]  /*06e0*/  DFMA R6, R20, R6, R20 ;  /* 0x000000061406722b */ /* 0x000fd00000000014 */
[----:B------:R-:W-:-:S08]  /*06f0*/  DMUL R2, R14, R6 ;  /* 0x000000060e027228 */ /* 0x000fd00000000000 */
[----:B------:R-:W-:-:S08]  /*0700*/  DFMA R8, -R4, R2, R14 ;  /* 0x000000020408722b */ /* 0x000fd0000000010e */
[----:B------:R-:W-:Y:S01]  /*0710*/  DFMA R2, R6, R8, R2 ;  /* 0x000000080602722b */ /* 0x000fe20000000002 */
[----:B------:R-:W-:-:S09]  /*0720*/  FSETP.GEU.AND P1, PT, |R15|, 6.5827683646048100446e-37, PT ;  /* 0x036000000f00780b */ /* 0x000fd20003f2e200 */
[----:B------:R-:W-:-:S05]  /*0730*/  FFMA R6, RZ, R5, R3 ;  /* 0x00000005ff067223 */ /* 0x000fca0000000003 */
[----:B------:R-:W-:-:S13]  /*0740*/  FSETP.GT.AND P0, PT, |R6|, 1.469367938527859385e-39, PT ;  /* 0x001000000600780b */ /* 0x000fda0003f04200 */
[----:B------:R-:W-:Y:S05]  /*0750*/  @P0 BRA P1, `(.L_x_7) ;  /* 0x00000000000c0947 */ /* 0x000fea0000800000 */
[----:B------:R-:W-:Y:S01]  /*0760*/  IMAD.MOV.U32 R3, RZ, RZ, R15 ;  /* 0x000000ffff037224 */ /* 0x000fe200078e000f */
[----:B------:R-:W-:-:S07]  /*0770*/  MOV R22, 0x790 ;  /* 0x0000079000167802 */ /* 0x000fce0000000f00 */
[----:B------:R-:W-:Y:S05]  /*0780*/  CALL.REL.NOINC `($__internal_0_$__cuda_sm20_div_rn_f64_full) ;  /* 0x00000004001c7944 */ /* 0x000fea0003c00000 */
.L_x_7:
[----:B------:R-:W-:Y:S05]  /*0790*/  BSYNC.RECONVERGENT B1 ;  /* 0x0000000000017941 */ /* 0x000fea0003800200 */
.L_x_6:
        /* <DEDUP_REMOVED lines=19> */
.L_x_5:
[----:B------:R-:W-:Y:S05]  /*08d0*/  BSYNC.RECONVERGENT B0 ;  /* 0x0000000000007941 */ /* 0x000fea0003800200 */
.L_x_4:
[----:B------:R-:W1:Y:S01]  /*08e0*/  LDCU UR5, c[0x0][0x3c8] ;  /* 0x00007900ff0577ac */ /* 0x000e620008000800 */
[----:B------:R-:W-:Y:S01]  /*08f0*/  BSSY.RECONVERGENT B0, `(.L_x_8) ;  /* 0x0000013000007945 */ /* 0x000fe20003800200 */
[----:B0-----:R-:W-:Y:S01]  /*0900*/  CS2R R2, SRZ ;  /* 0x0000000000027805 */ /* 0x001fe2000001ff00 */
[----:B------:R-:W-:Y:S01]  /*0910*/  BAR.SYNC.DEFER_BLOCKING 0x0 ;  /* 0x0000000000007b1d */ /* 0x000fe20000010000 */
[----:B-1----:R-:W-:-:S13]  /*0920*/  ISETP.GE.AND P0, PT, R10, UR5, PT ;  /* 0x000000050a007c0c */ /* 0x002fda000bf06270 */
[----:B------:R-:W-:Y:S05]  /*0930*/  @P0 BRA `(.L_x_9) ;  /* 0x0000000000380947 */ /* 0x000fea0003800000 */
[----:B------:R-:W0:Y:S01]  /*0940*/  LDC.64 R16, c[0x0][0x380] ;  /* 0x0000e000ff107b82 */ /* 0x000e220000000a00 */
[----:B------:R-:W1:Y:S01]  /*0950*/  LDCU UR4, c[0x0][0x370] ;  /* 0x00006e00ff0477ac */ /* 0x000e620008000800 */
[----:B------:R-:W-:-:S06]  /*0960*/  CS2R R2, SRZ ;  /* 0x0000000000027805 */ /* 0x000fcc000001ff00 */
[----:B------:R-:W2:Y:S01]  /*0970*/  LDC.64 R14, c[0x0][0x388] ;  /* 0x0000e200ff0e7b82 */ /* 0x000ea20000000a00 */
[----:B-1----:R-:W-:-:S07]  /*0980*/  IMAD R13, R12, UR4, RZ ;  /* 0x000000040c0d7c24 */ /* 0x002fce000f8e02ff */
.L_x_10:
[----:B0-----:R-:W-:-:S04]  /*0990*/  IMAD.WIDE R4, R10, 0x8, R16 ;  /* 0x000000080a047825 */ /* 0x001fc800078e0210 */
[----:B--2---:R-:W-:Y:S02]  /*09a0*/  IMAD.WIDE R6, R10, 0x8, R14 ;  /* 0x000000080a067825 */ /* 0x004fe400078e020e */
[----:B------:R-:W2:Y:S04]  /*09b0*/  LDG.E.64 R4, desc[UR6][R4.64] ;  /* 0x0000000604047981 */ /* 0x000ea8000c1e1b00 */
[----:B------:R-:W2:Y:S01]  /*09c0*/  LDG.E.64 R6, desc[UR6][R6.64] ;  /* 0x0000000606067981 */ /* 0x000ea2000c1e1b00 */
[----:B------:R-:W-:-:S05]  /*09d0*/  IMAD.IADD R10, R13, 0x1, R10 ;  /* 0x000000010d0a7824 */ /* 0x000fca00078e020a */
[----:B------:R-:W-:Y:S01]  /*09e0*/  ISETP.GE.AND P0, PT, R10, UR5, PT ;  /* 0x000000050a007c0c */ /* 0x000fe2000bf06270 */
[----:B--2---:R-:W-:-:S08]  /*09f0*/  DADD R8, R4, -R6 ;  /* 0x0000000004087229 */ /* 0x004fd00000000806 */
[----:B------:R-:W-:-:S04]  /*0a00*/  DFMA R2, R8, R8, R2 ;  /* 0x000000080802722b */ /* 0x000fc80000000002 */
[----:B------:R-:W-:Y:S07]  /*0a10*/  @!P0 BRA `(.L_x_10) ;  /* 0xfffffffc00dc8947 */ /* 0x000fee000383ffff */
.L_x_9:
[----:B------:R-:W-:Y:S05]  /*0a20*/  BSYNC.RECONVERGENT B0 ;  /* 0x0000000000007941 */ /* 0x000fea0003800200 */
.L_x_8:
[----:B------:R-:W0:Y:S01]  /*0a30*/  S2UR UR5, SR_CgaCtaId ;  /* 0x00000000000579c3 */ /* 0x000e220000008800 */
[----:B------:R-:W-:Y:S01]  /*0a40*/  UMOV UR4, 0x400 ;  /* 0x0000040000047882 */ /* 0x000fe20000000000 */
[----:B------:R-:W-:Y:S02]  /*0a50*/  ISETP.GE.U32.AND P0, PT, R12, 0x2, PT ;  /* 0x000000020c00780c */ /* 0x000fe40003f06070 */
[----:B------:R-:W-:Y:S01]  /*0a60*/  ISETP.NE.AND P1, PT, R11, RZ, PT ;  /* 0x000000ff0b00720c */ /* 0x000fe20003f25270 */
[----:B0-----:R-:W-:-:S06]  /*0a70*/  ULEA UR4, UR5, UR4, 0x18 ;  /* 0x0000000405047291 */ /* 0x001fcc000f8ec0ff */
[----:B------:R-:W-:-:S05]  /*0a80*/  LEA R7, R11, UR4, 0x3 ;  /* 0x000000040b077c11 */ /* 0x000fca000f8e18ff */
[----:B------:R0:W-:Y:S01]  /*0a90*/  STS.64 [R7], R2 ;  /* 0x0000000207007388 */ /* 0x0001e20000000a00 */
[----:B------:R-:W-:Y:S06]  /*0aa0*/  BAR.SYNC.DEFER_BLOCKING 0x0 ;  /* 0x0000000000007b1d */ /* 0x000fec0000010000 */
[----:B------:R-:W-:Y:S05]  /*0ab0*/  @!P0 BRA `(.L_x_11) ;  /* 0x00000000002c8947 */ /* 0x000fea0003800000 */
.L_x_12:
[----:B------:R-:W-:-:S04]  /*0ac0*/  SHF.R.U32.HI R8, RZ, 0x1, R12 ;  /* 0x00000001ff087819 */ /* 0x000fc8000001160c */
[----:B------:R-:W-:-:S13]  /*0ad0*/  ISETP.GE.U32.AND P0, PT, R11, R8, PT ;  /* 0x000000080b00720c */ /* 0x000fda0003f06070 */
[----:B------:R-:W-:Y:S01]  /*0ae0*/  @!P0 IMAD R6, R8, 0x8, R7 ;  /* 0x0000000808068824 */ /* 0x000fe200078e0207 */
[----:B------:R-:W-:Y:S04]  /*0af0*/  @!P0 LDS.64 R4, [R7] ;  /* 0x0000000007048984 */ /* 0x000fe80000000a00 */
[----:B0-----:R-:W0:Y:S02]  /*0b00*/  @!P0 LDS.64 R2, [R6] ;  /* 0x0000000006028984 */ /* 0x001e240000000a00 */
[----:B0-----:R-:W-:-:S07]  /*0b10*/  @!P0 DADD R2, R2, R4 ;  /* 0x0000000002028229 */ /* 0x001fce0000000004 */
[----:B------:R1:W-:Y:S01]  /*0b20*/  @!P0 STS.64 [R7], R2 ;  /* 0x0000000207008388 */ /* 0x0003e20000000a00 */
[----:B------:R-:W-:Y:S01]  /*0b30*/  BAR.SYNC.DEFER_BLOCKING 0x0 ;  /* 0x0000000000007b1d */ /* 0x000fe20000010000 */
[----:B------:R-:W-:Y:S01]  /*0b40*/  ISETP.GT.U32.AND P0, PT, R12, 0x3, PT ;  /* 0x000000030c00780c */ /* 0x000fe20003f04070 */
[----:B------:R-:W-:-:S12]  /*0b50*/  IMAD.MOV.U32 R12, RZ, RZ, R8 ;  /* 0x000000ffff0c7224 */ /* 0x000fd800078e0008 */
[----:B-1----:R-:W-:Y:S05]  /*0b60*/  @P0 BRA `(.L_x_12) ;  /* 0xfffffffc00d40947 */ /* 0x002fea000383ffff */
.L_x_11:
[----:B------:R-:W-:Y:S05]  /*0b70*/  @P1 EXIT ;  /* 0x000000000000194d */ /* 0x000fea0003800000 */
[----:B------:R-:W1:Y:S01]  /*0b80*/  S2UR UR5, SR_CgaCtaId ;  /* 0x00000000000579c3 */ /* 0x000e620000008800 */
[----:B------:R-:W-:-:S07]  /*0b90*/  UMOV UR4, 0x400 ;  /* 0x0000040000047882 */ /* 0x000fce0000000000 */
[----:B------:R-:W2:Y:S01]  /*0ba0*/  LDC.64 R4, c[0x0][0x390] ;  /* 0x0000e400ff047b82 */ /* 0x000ea20000000a00 */
[----:B-1----:R-:W-:Y:S01]  /*0bb0*/  ULEA UR4, UR5, UR4, 0x18 ;  /* 0x0000000405047291 */ /* 0x002fe2000f8ec0ff */
[----:B--2---:R-:W-:-:S08]  /*0bc0*/  IMAD.WIDE.U32 R4, R0, 0x8, R4 ;  /* 0x0000000800047825 */ /* 0x004fd000078e0004 */
[----:B0-----:R-:W0:Y:S04]  /*0bd0*/  LDS.64 R2, [UR4] ;  /* 0x00000004ff027984 */ /* 0x001e280008000a00 */
[----:B0-----:R-:W-:Y:S01]  /*0be0*/  STG.E.64 desc[UR6][R4.64], R2 ;  /* 0x0000000204007986 */ /* 0x001fe2000c101b06 */
[----:B------:R-:W-:Y:S05]  /*0bf0*/  EXIT ;  /* 0x000000000000794d */ /* 0x000fea0003800000 */
        .weak           $__internal_0_$__cuda_sm20_div_rn_f64_full
        .type           $__internal_0_$__cuda_sm20_div_rn_f64_full,@function
        .size           $__internal_0_$__cuda_sm20_div_rn_f64_full,(.L_x_19 - $__internal_0_$__cuda_sm20_div_rn_f64_full)
$__internal_0_$__cuda_sm20_div_rn_f64_full:
[C---:B------:R-:W-:Y:S01]  /*0c00*/  FSETP.GEU.AND P1, PT, |R5|.reuse, 1.469367938527859385e-39, PT ;  /* 0x001000000500780b */ /* 0x040fe20003f2e200 */
[----:B------:R-:W-:Y:S01]  /*0c10*/  IMAD.MOV.U32 R2, RZ, RZ, R14 ;  /* 0x000000ffff027224 */ /* 0x000fe200078e000e */
[----:B------:R-:W-:Y:S01]  /*0c20*/  LOP3.LUT R6, R5, 0x800fffff, RZ, 0xc0, !PT ;  /* 0x800fffff05067812 */ /* 0x000fe200078ec0ff */
[----:B------:R-:W-:Y:S01]  /*0c30*/  BSSY.RECONVERGENT B2, `(.L_x_13) ;  /* 0x0000055000027945 */ /* 0x000fe20003800200 */
[C---:B------:R-:W-:Y:S02]  /*0c40*/  FSETP.GEU.AND P3, PT, |R3|.reuse, 1.469367938527859385e-39, PT ;  /* 0x001000000300780b */ /* 0x040fe40003f6e200 */
[----:B------:R-:W-:Y:S01]  /*0c50*/  LOP3.LUT R7, R6, 0x3ff00000, RZ, 0xfc, !PT ;  /* 0x3ff0000006077812 */ /* 0x000fe200078efcff */
[----:B------:R-:W-:Y:S01]  /*0c60*/  IMAD.MOV.U32 R6, RZ, RZ, R4 ;  /* 0x000000ffff067224 */ /* 0x000fe200078e0004 */
[----:B------:R-:W-:Y:S02]  /*0c70*/  MOV R14, 0x1 ;  /* 0x00000001000e7802 */ /* 0x000fe40000000f00 */
[----:B------:R-:W-:-:S02]  /*0c80*/  LOP3.LUT R20, R3, 0x7ff00000, RZ, 0xc0, !PT ;  /* 0x7ff0000003147812 */ /* 0x000fc400078ec0ff */
[C---:B------:R-:W-:Y:S01]  /*0c90*/  LOP3.LUT R21, R5.reuse, 0x7ff00000, RZ, 0xc0, !PT ;  /* 0x7ff0000005157812 */ /* 0x040fe200078ec0ff */
[----:B------:R-:W-:Y:S02]  /*0ca0*/  @!P1 DMUL R6, R4, 8.98846567431157953865e+307 ;  /* 0x7fe0000004069828 */ /* 0x000fe40000000000 */
[----:B------:R-:W-:Y:S01]  /*0cb0*/  IMAD.MOV.U32 R23, RZ, RZ, R20 ;  /* 0x000000ffff177224 */ /* 0x000fe200078e0014 */
[C---:B------:R-:W-:Y:S02]  /*0cc0*/  ISETP.GE.U32.AND P2, PT, R20.reuse, R21, PT ;  /* 0x000000151400720c */ /* 0x040fe40003f46070 */
[----:B------:R-:W-:Y:S01]  /*0cd0*/  @!P3 LOP3.LUT R13, R5, 0x7ff00000, RZ, 0xc0, !PT ;  /* 0x7ff00000050db812 */ /* 0x000fe200078ec0ff */
[----:B------:R-:W0:Y:S03]  /*0ce0*/  MUFU.RCP64H R15, R7 ;  /* 0x00000007000f7308 */ /* 0x000e260000001800 */
[----:B------:R-:W-:Y:S01]  /*0cf0*/  @!P3 ISETP.GE.U32.AND P4, PT, R20, R13, PT ;  /* 0x0000000d1400b20c */ /* 0x000fe20003f86070 */
[----:B------:R-:W-:Y:S01]  /*0d00*/  IMAD.MOV.U32 R13, RZ, RZ, 0x1ca00000 ;  /* 0x1ca00000ff0d7424 */ /* 0x000fe200078e00ff */
[----:B------:R-:W-:-:S04]  /*0d10*/  @!P1 LOP3.LUT R21, R7, 0x7ff00000, RZ, 0xc0, !PT ;  /* 0x7ff0000007159812 */ /* 0x000fc800078ec0ff */
[----:B------:R-:W-:Y:S01]  /*0d20*/  @!P3 SEL R17, R13, 0x63400000, !P4 ;  /* 0x634000000d11b807 */ /* 0x000fe20006000000 */
[----:B------:R-:W-:-:S03]  /*0d30*/  VIADD R25, R21, 0xffffffff ;  /* 0xffffffff15197836 */ /* 0x000fc60000000000 */
[----:B------:R-:W-:Y:S01]  /*0d40*/  @!P3 LOP3.LUT R18, R17, 0x80000000, R3, 0xf8, !PT ;  /* 0x800000001112b812 */ /* 0x000fe200078ef803 */
[----:B0-----:R-:W-:-:S03]  /*0d50*/  DFMA R8, R14, -R6, 1 ;  /* 0x3ff000000e08742b */ /* 0x001fc60000000806 */
[----:B------:R-:W-:Y:S01]  /*0d60*/  @!P3 LOP3.LUT R19, R18, 0x100000, RZ, 0xfc, !PT ;  /* 0x001000001213b812 */ /* 0x000fe200078efcff */
[----:B------:R-:W-:-:S04]  /*0d70*/  @!P3 IMAD.MOV.U32 R18, RZ, RZ, RZ ;  /* 0x000000ffff12b224 */ /* 0x000fc800078e00ff */
[----:B------:R-:W-:-:S08]  /*0d80*/  DFMA R8, R8, R8, R8 ;  /* 0x000000080808722b */ /* 0x000fd00000000008 */
[----:B------:R-:W-:Y:S01]  /*0d90*/  DFMA R14, R14, R8, R14 ;  /* 0x000000080e0e722b */ /* 0x000fe2000000000e */
[----:B------:R-:W-:Y:S01]  /*0da0*/  SEL R9, R13, 0x63400000, !P2 ;  /* 0x634000000d097807 */ /* 0x000fe20005000000 */
[----:B------:R-:W-:-:S03]  /*0db0*/  IMAD.MOV.U32 R8, RZ, RZ, R2 ;  /* 0x000000ffff087224 */ /* 0x000fc600078e0002 */
[----:B------:R-:W-:-:S03]  /*0dc0*/  LOP3.LUT R9, R9, 0x800fffff, R3, 0xf8, !PT ;  /* 0x800fffff09097812 */ /* 0x000fc600078ef803 */
[----:B------:R-:W-:-:S03]  /*0dd0*/  DFMA R16, R14, -R6, 1 ;  /* 0x3ff000000e10742b */ /* 0x000fc60000000806 */
[----:B------:R-:W-:-:S05]  /*0de0*/  @!P3 DFMA R8, R8, 2, -R18 ;  /* 0x400000000808b82b */ /* 0x000fca0000000812 */
[----:B------:R-:W-:-:S05]  /*0df0*/  DFMA R16, R14, R16, R14 ;  /* 0x000000100e10722b */ /* 0x000fca000000000e */
[----:B------:R-:W-:-:S03]  /*0e00*/  @!P3 LOP3.LUT R23, R9, 0x7ff00000, RZ, 0xc0, !PT ;  /* 0x7ff000000917b812 */ /* 0x000fc600078ec0ff */
[----:B------:R-:W-:Y:S02]  /*0e10*/  DMUL R14, R16, R8 ;  /* 0x00000008100e7228 */ /* 0x000fe40000000000 */
[----:B------:R-:W-:-:S05]  /*0e20*/  VIADD R24, R23, 0xffffffff ;  /* 0xffffffff17187836 */ /* 0x000fca0000000000 */
[----:B------:R-:W-:Y:S01]  /*0e30*/  ISETP.GT.U32.AND P1, PT, R24, 0x7feffffe, PT ;  /* 0x7feffffe1800780c */ /* 0x000fe20003f24070 */
[----:B------:R-:W-:-:S03]  /*0e40*/  DFMA R18, R14, -R6, R8 ;  /* 0x800000060e12722b */ /* 0x000fc60000000008 */
[----:B------:R-:W-:-:S05]  /*0e50*/  ISETP.GT.U32.OR P1, PT, R25, 0x7feffffe, P1 ;  /* 0x7feffffe1900780c */ /* 0x000fca0000f24470 */
[----:B------:R-:W-:-:S08]  /*0e60*/  DFMA R18, R16, R18, R14 ;  /* 0x000000121012722b */ /* 0x000fd0000000000e */
[----:B------:R-:W-:Y:S05]  /*0e70*/  @P1 BRA `(.L_x_14) ;  /* 0x00000000006c1947 */ /* 0x000fea0003800000 */
[----:B------:R-:W-:-:S04]  /*0e80*/  LOP3.LUT R3, R5, 0x7ff00000, RZ, 0xc0, !PT ;  /* 0x7ff0000005037812 */ /* 0x000fc800078ec0ff */
[CC--:B------:R-:W-:Y:S02]  /*0e90*/  VIADDMNMX R2, R20.reuse, -R3.reuse, 0xb9600000, !PT ;  /* 0xb960000014027446 */ /* 0x0c0fe40007800903 */
[----:B------:R-:W-:Y:S02]  /*0ea0*/  ISETP.GE.U32.AND P1, PT, R20, R3, PT ;  /* 0x000000031400720c */ /* 0x000fe40003f26070 */
[----:B------:R-:W-:Y:S02]  /*0eb0*/  VIMNMX R2, PT, PT, R2, 0x46a00000, PT ;  /* 0x46a0000002027848 */ /* 0x000fe40003fe0100 */
[----:B------:R-:W-:-:S05]  /*0ec0*/  SEL R13, R13, 0x63400000, !P1 ;  /* 0x634000000d0d7807 */ /* 0x000fca0004800000 */
[----:B------:R-:W-:Y:S02]  /*0ed0*/  IMAD.IADD R13, R2, 0x1, -R13 ;  /* 0x00000001020d7824 */ /* 0x000fe400078e0a0d */
[----:B------:R-:W-:Y:S02]  /*0ee0*/  IMAD.MOV.U32 R2, RZ, RZ, RZ ;  /* 0x000000ffff027224 */ /* 0x000fe400078e00ff */
[----:B------:R-:W-:-:S06]  /*0ef0*/  VIADD R3, R13, 0x7fe00000 ;  /* 0x7fe000000d037836 */ /* 0x000fcc0000000000 */
[----:B------:R-:W-:-:S10]  /*0f00*/  DMUL R14, R18, R2 ;  /* 0x00000002120e7228 */ /* 0x000fd40000000000 */
[----:B------:R-:W-:-:S13]  /*0f10*/  FSETP.GTU.AND P1, PT, |R15|, 1.469367938527859385e-39, PT ;  /* 0x001000000f00780b */ /* 0x000fda0003f2c200 */
[----:B------:R-:W-:Y:S05]  /*0f20*/  @P1 BRA `(.L_x_15) ;  /* 0x0000000000941947 */ /* 0x000fea0003800000 */
[----:B------:R-:W-:Y:S01]  /*0f30*/  DFMA R6, R18, -R6, R8 ;  /* 0x800000061206722b */ /* 0x000fe20000000008 */
[----:B------:R-:W-:-:S09]  /*0f40*/  IMAD.MOV.U32 R2, RZ, RZ, RZ ;  /* 0x000000ffff027224 */ /* 0x000fd200078e00ff */
[C---:B------:R-:W-:Y:S02]  /*0f50*/  FSETP.NEU.AND P1, PT, R7.reuse, RZ, PT ;  /* 0x000000ff0700720b */ /* 0x040fe40003f2d000 */
[----:B------:R-:W-:-:S04]  /*0f60*/  LOP3.LUT R9, R7, 0x80000000, R5, 0x48, !PT ;  /* 0x8000000007097812 */ /* 0x000fc800078e4805 */
[----:B------:R-:W-:-:S07]  /*0f70*/  LOP3.LUT R3, R9, R3, RZ, 0xfc, !PT ;  /* 0x0000000309037212 */ /* 0x000fce00078efcff */
[----:B------:R-:W-:Y:S05]  /*0f80*/  @!P1 BRA `(.L_x_15) ;  /* 0x00000000007c9947 */ /* 0x000fea0003800000 */
[----:B------:R-:W-:Y:S01]  /*0f90*/  IMAD.MOV R5, RZ, RZ, -R13 ;  /* 0x000000ffff057224 */ /* 0x000fe200078e0a0d */
[----:B------:R-:W-:Y:S01]  /*0fa0*/  MOV R4, RZ ;  /* 0x000000ff00047202 */ /* 0x000fe20000000f00 */
[----:B------:R-:W-:-:S05]  /*0fb0*/  DMUL.RP R2, R18, R2 ;  /* 0x0000000212027228 */ /* 0x000fca0000008000 */
[----:B------:R-:W-:-:S05]  /*0fc0*/  DFMA R4, R14, -R4, R18 ;  /* 0x800000040e04722b */ /* 0x000fca0000000012 */
[----:B------:R-:W-:Y:S02]  /*0fd0*/  LOP3.LUT R9, R3, R9, RZ, 0x3c, !PT ;  /* 0x0000000903097212 */ /* 0x000fe400078e3cff */
[----:B------:R-:W-:-:S04]  /*0fe0*/  IADD3 R4, PT, PT, -R13, -0x43300000, RZ ;  /* 0xbcd000000d047810 */ /* 0x000fc80007ffe1ff */
[----:B------:R-:W-:-:S04]  /*0ff0*/  FSETP.NEU.AND P1, PT, |R5|, R4, PT ;  /* 0x000000040500720b */ /* 0x000fc80003f2d200 */
[----:B------:R-:W-:Y:S02]  /*1000*/  FSEL R14, R2, R14, !P1 ;  /* 0x0000000e020e7208 */ /* 0x000fe40004800000 */
[----:B------:R-:W-:Y:S01]  /*1010*/  FSEL R15, R9, R15, !P1 ;  /* 0x0000000f090f7208 */ /* 0x000fe20004800000 */
[----:B------:R-:W-:Y:S06]  /*1020*/  BRA `(.L_x_15) ;  /* 0x0000000000547947 */ /* 0x000fec0003800000 */
.L_x_14:
[----:B------:R-:W-:-:S14]  /*1030*/  DSETP.NAN.AND P1, PT, R2, R2, PT ;  /* 0x000000020200722a */ /* 0x000fdc0003f28000 */
[----:B------:R-:W-:Y:S05]  /*1040*/  @P1 BRA `(.L_x_16) ;  /* 0x0000000000441947 */ /* 0x000fea0003800000 */
[----:B------:R-:W-:-:S14]  /*1050*/  DSETP.NAN.AND P1, PT, R4, R4, PT ;  /* 0x000000040400722a */ /* 0x000fdc0003f28000 */
[----:B------:R-:W-:Y:S05]  /*1060*/  @P1 BRA `(.L_x_17) ;  /* 0x0000000000301947 */ /* 0x000fea0003800000 */
[----:B------:R-:W-:Y:S01]  /*1070*/  ISETP.NE.AND P1, PT, R23, R21, PT ;  /* 0x000000151700720c */ /* 0x000fe20003f25270 */
[----:B------:R-:W-:Y:S02]  /*1080*/  IMAD.MOV.U32 R14, RZ, RZ, 0x0 ;  /* 0x00000000ff0e7424 */ /* 0x000fe400078e00ff */
[----:B------:R-:W-:-:S10]  /*1090*/  IMAD.MOV.U32 R15, RZ, RZ, -0x80000 ;  /* 0xfff80000ff0f7424 */ /* 0x000fd400078e00ff */
[----:B------:R-:W-:Y:S05]  /*10a0*/  @!P1 BRA `(.L_x_15) ;  /* 0x0000000000349947 */ /* 0x000fea0003800000 */
[----:B------:R-:W-:Y:S02]  /*10b0*/  ISETP.NE.AND P1, PT, R23, 0x7ff00000, PT ;  /* 0x7ff000001700780c */ /* 0x000fe40003f25270 */
[----:B------:R-:W-:Y:S02]  /*10c0*/  LOP3.LUT R15, R3, 0x80000000, R5, 0x48, !PT ;  /* 0x80000000030f7812 */ /* 0x000fe400078e4805 */
[----:B------:R-:W-:-:S13]  /*10d0*/  ISETP.EQ.OR P1, PT, R21, RZ, !P1 ;  /* 0x000000ff1500720c */ /* 0x000fda0004f22670 */
[----:B------:R-:W-:Y:S01]  /*10e0*/  @P1 LOP3.LUT R2, R15, 0x7ff00000, RZ, 0xfc, !PT ;  /* 0x7ff000000f021812 */ /* 0x000fe200078efcff */
[----:B------:R-:W-:Y:S02]  /*10f0*/  @!P1 IMAD.MOV.U32 R14, RZ, RZ, RZ ;  /* 0x000000ffff0e9224 */ /* 0x000fe400078e00ff */
[----:B------:R-:W-:Y:S02]  /*1100*/  @P1 IMAD.MOV.U32 R14, RZ, RZ, RZ ;  /* 0x000000ffff0e1224 */ /* 0x000fe400078e00ff */
[----:B------:R-:W-:Y:S01]  /*1110*/  @P1 IMAD.MOV.U32 R15, RZ, RZ, R2 ;  /* 0x000000ffff0f1224 */ /* 0x000fe200078e0002 */
[----:B------:R-:W-:Y:S06]  /*1120*/  BRA `(.L_x_15) ;  /* 0x0000000000147947 */ /* 0x000fec0003800000 */
.L_x_17:
[----:B------:R-:W-:Y:S01]  /*1130*/  LOP3.LUT R15, R5, 0x80000, RZ, 0xfc, !PT ;  /* 0x00080000050f7812 */ /* 0x000fe200078efcff */
[----:B------:R-:W-:Y:S01]  /*1140*/  IMAD.MOV.U32 R14, RZ, RZ, R4 ;  /* 0x000000ffff0e7224 */ /* 0x000fe200078e0004 */
[----:B------:R-:W-:Y:S06]  /*1150*/  BRA `(.L_x_15) ;  /* 0x0000000000087947 */ /* 0x000fec0003800000 */
.L_x_16:
[----:B------:R-:W-:Y:S01]  /*1160*/  LOP3.LUT R15, R3, 0x80000, RZ, 0xfc, !PT ;  /* 0x00080000030f7812 */ /* 0x000fe200078efcff */
[----:B------:R-:W-:-:S07]  /*1170*/  IMAD.MOV.U32 R14, RZ, RZ, R2 ;  /* 0x000000ffff0e7224 */ /* 0x000fce00078e0002 */
.L_x_15:
[----:B------:R-:W-:Y:S05]  /*1180*/  BSYNC.RECONVERGENT B2 ;  /* 0x0000000000027941 */ /* 0x000fea0003800200 */
.L_x_13:
[----:B------:R-:W-:Y:S02]  /*1190*/  IMAD.MOV.U32 R23, RZ, RZ, 0x0 ;  /* 0x00000000ff177424 */ /* 0x000fe400078e00ff */
[----:B------:R-:W-:Y:S02]  /*11a0*/  IMAD.MOV.U32 R2, RZ, RZ, R14 ;  /* 0x000000ffff027224 */ /* 0x000fe400078e000e */
[----:B------:R-:W-:Y:S01]  /*11b0*/  IMAD.MOV.U32 R3, RZ, RZ, R15 ;  /* 0x000000ffff037224 */ /* 0x000fe200078e000f */
[----:B------:R-:W-:Y:S06]  /*11c0*/  RET.REL.NODEC R22 `(_Z10psorHelperPdPKdS_S1_S1_S1_S1_S1_di) ;  /* 0xffffffec168c7950 */ /* 0x000fec0003c3ffff */
.L_x_18:
[----:B------:R-:W-:-:S00]  /*11d0*/  BRA `(.L_x_18) ;  /* 0xfffffffc00fc7947 */ /* 0x000fc0000383ffff */
[----:B------:R-:W-:-:S00]  /*11e0*/  NOP ;  /* 0x0000000000007918 */ /* 0x000fc00000000000 */
        /* <DEDUP_REMOVED lines=9> */
.L_x_19:


//--------------------- .nv.shared._Z10psorHelperPdPKdS_S1_S1_S1_S1_S1_di --------------------------
	.section	.nv.shared._Z10psorHelperPdPKdS_S1_S1_S1_S1_S1_di,"aw",@nobits
	.sectionflags	@""
	.align	8
.nv.shared._Z10psorHelperPdPKdS_S1_S1_S1_S1_S1_di:
	.zero		3072


//--------------------- .nv.shared.reserved.0     --------------------------
	.section	.nv.shared.reserved.0,"aw",@nobits
	.weak		__nv_reservedSMEM_offset_0_alias
	.size		__nv_reservedSMEM_offset_0_alias, 0, 64
	.other		__nv_reservedSMEM_offset_0_alias,@"STO_CUDA_RESERVED_SHARED STV_DEFAULT"
__nv_reservedSMEM_offset_0_alias:
	.zero		0
	.zero		64


//--------------------- .nv.constant0._Z10psorHelperPdPKdS_S1_S1_S1_S1_S1_di --------------------------
	.section	.nv.constant0._Z10psorHelperPdPKdS_S1_S1_S1_S1_S1_di,"a",@progbits
	.sectionflags	@""
	.align	4
.nv.constant0._Z10psorHelperPdPKdS_S1_S1_S1_S1_S1_di:
	.zero		972


//--------------------- SYMBOLS --------------------------

	.type		.nv.reservedSmem.offset0,@object
	.size		.nv.reservedSmem.offset0,0x4
	.type		.nv.reservedSmem.cap,@object
	.size		.nv.reservedSmem.cap,0x4
